//
// Generated by NVIDIA NVVM Compiler
//
// Compiler Build ID: CL-36424714
// Cuda compilation tools, release 13.0, V13.0.88
// Based on NVVM 20.0.0
//

.version 9.0
.target sm_100
.address_size 64

	// .globl	_Z12sumArrayCUDAPKi
.global .align 4 .u32 gpuSum;

.visible .entry _Z12sumArrayCUDAPKi(
	.param .u64 .ptr .align 1 _Z12sumArrayCUDAPKi_param_0
)
{
	.reg .pred 	%p<2>;
	.reg .b32 	%r<7>;
	.reg .b64 	%rd<5>;

	ld.param.u64 	%rd1, [_Z12sumArrayCUDAPKi_param_0];
	mov.u32 	%r2, %tid.x;
	mov.u32 	%r3, %ctaid.x;
	mov.u32 	%r4, %ntid.x;
	mad.lo.s32 	%r1, %r3, %r4, %r2;
	setp.gt.s32 	%p1, %r1, 511;
	@%p1 bra 	$L__BB0_2;
	cvta.to.global.u64 	%rd2, %rd1;
	mul.wide.s32 	%rd3, %r1, 4;
	add.s64 	%rd4, %rd2, %rd3;
	ld.global.u32 	%r5, [%rd4];
	atom.global.add.u32 	%r6, [gpuSum], %r5;
$L__BB0_2:
	ret;

}


// ===== COMPILED SASS (sm_100) =====

	.target	sm_100

	.elftype	@"ET_EXEC"


//--------------------- .note.nv.tkinfo           --------------------------
	.section	.note.nv.tkinfo,"",@"SHT_NOTE"
	.sectionflags	@"SHF_NOTE_NV_TKINFO"
	.tkinfo
        /*0018*/ 	.word	0x00000002
        /*0030*/ 	.string	""
        /*0030*/ 	.string	"ptxas"
        /*0030*/ 	.string	"Cuda compilation tools, release 13.0, V13.0.88"
        /*0030*/ 	.string	"Build cuda_13.0.r13.0/compiler.36424714_0"
        /*0030*/ 	.string	"-arch sm_100 -m 64 "



//--------------------- .note.nv.cuinfo           --------------------------
	.section	.note.nv.cuinfo,"",@"SHT_NOTE"
	.sectionflags	@"SHF_NOTE_NV_CUINFO"
        /*0018*/ 	.short	0x0002
        /*001a*/ 	.short	0x0064
        /*001c*/ 	.short	0x0082
	.zero		2


//--------------------- .nv.info                  --------------------------
	.section	.nv.info,"",@"SHT_CUDA_INFO"
	.align	4


	//----- nvinfo : EIATTR_REGCOUNT
	.align		4
        /*0000*/ 	.byte	0x04, 0x2f
        /*0002*/ 	.short	(.L_2 - .L_1)
	.align		4
.L_1:
        /*0004*/ 	.word	index@(_Z12sumArrayCUDAPKi)
        /*0008*/ 	.word	0x0000000a


	//----- nvinfo : EIATTR_FRAME_SIZE
	.align		4
.L_2:
        /*000c*/ 	.byte	0x04, 0x11
        /*000e*/ 	.short	(.L_4 - .L_3)
	.align		4
.L_3:
        /*0010*/ 	.word	index@(_Z12sumArrayCUDAPKi)
        /*0014*/ 	.word	0x00000000


	//----- nvinfo : EIATTR_MIN_STACK_SIZE
	.align		4
.L_4:
        /*0018*/ 	.byte	0x04, 0x12
        /*001a*/ 	.short	(.L_6 - .L_5)
	.align		4
.L_5:
        /*001c*/ 	.word	index@(_Z12sumArrayCUDAPKi)
        /*0020*/ 	.word	0x00000000
.L_6:


//--------------------- .nv.compat                --------------------------
	.section	.nv.compat,"",@"SHT_CUDA_COMPAT_INFO"
	.align	4
        /*0000*/ 	.byte	0x02, 0x09, 0x00, 0x00, 0x02, 0x02, 0x01, 0x00, 0x02, 0x05, 0x05, 0x00, 0x03, 0x07, 0x01, 0x01
        /*0010*/ 	.byte	0x02, 0x03, 0x00, 0x00, 0x02, 0x06, 0x01, 0x00, 0x04, 0x0b, 0x08, 0x00, 0x09, 0x00, 0x00, 0x00
        /*0020*/ 	.byte	0x00, 0x00, 0x00, 0x00


//--------------------- .nv.info._Z12sumArrayCUDAPKi --------------------------
	.section	.nv.info._Z12sumArrayCUDAPKi,"",@"SHT_CUDA_INFO"
	.sectionflags	@""
	.align	4


	//----- nvinfo : EIATTR_CUDA_API_VERSION
	.align		4
        /*0000*/ 	.byte	0x04, 0x37
        /*0002*/ 	.short	(.L_8 - .L_7)
.L_7:
        /*0004*/ 	.word	0x00000082


	//----- nvinfo : EIATTR_KPARAM_INFO
	.align		4
.L_8:
        /*0008*/ 	.byte	0x04, 0x17
        /*000a*/ 	.short	(.L_10 - .L_9)
.L_9:
        /*000c*/ 	.word	0x00000000
        /*0010*/ 	.short	0x0000
        /*0012*/ 	.short	0x0000
        /*0014*/ 	.byte	0x00, 0xf5, 0x21, 0x00


	//----- nvinfo : EIATTR_SPARSE_MMA_MASK
	.align		4
.L_10:
        /*0018*/ 	.byte	0x03, 0x50
        /*001a*/ 	.short	0x0000


	//----- nvinfo : EIATTR_MAXREG_COUNT
	.align		4
        /*001c*/ 	.byte	0x03, 0x1b
        /*001e*/ 	.short	0x00ff


	//----- nvinfo : EIATTR_MERCURY_ISA_VERSION
	.align		4
        /*0020*/ 	.byte	0x03, 0x5f
        /*0022*/ 	.short	0x0101


	//----- nvinfo : EIATTR_INT_WARP_WIDE_INSTR_OFFSETS
	.align		4
        /*0024*/ 	.byte	0x04, 0x31
        /*0026*/ 	.short	(.L_12 - .L_11)


	//   ....[0]....
.L_11:
        /*0028*/ 	.word	0x000000c0


	//   ....[1]....
        /*002c*/ 	.word	0x00000100


	//----- nvinfo : EIATTR_VRC_CTA_INIT_COUNT
	.align		4
.L_12:
        /*0030*/ 	.byte	0x02, 0x4a
	.zero		1
	.zero		1


	//----- nvinfo : EIATTR_EXIT_INSTR_OFFSETS
	.align		4
        /*0034*/ 	.byte	0x04, 0x1c
        /*0036*/ 	.short	(.L_14 - .L_13)


	//   ....[0]....
.L_13:
        /*0038*/ 	.word	0x00000060


	//   ....[1]....
        /*003c*/ 	.word	0x00000130


	//----- nvinfo : EIATTR_CBANK_PARAM_SIZE
	.align		4
.L_14:
        /*0040*/ 	.byte	0x03, 0x19
        /*0042*/ 	.short	0x0008


	//----- nvinfo : EIATTR_PARAM_CBANK
	.align		4
        /*0044*/ 	.byte	0x04, 0x0a
        /*0046*/ 	.short	(.L_16 - .L_15)
	.align		4
.L_15:
        /*0048*/ 	.word	index@(.nv.constant0._Z12sumArrayCUDAPKi)
        /*004c*/ 	.short	0x0380
        /*004e*/ 	.short	0x0008


	//----- nvinfo : EIATTR_SW_WAR
	.align		4
.L_16:
        /*0050*/ 	.byte	0x04, 0x36
        /*0052*/ 	.short	(.L_18 - .L_17)
.L_17:
        /*0054*/ 	.word	0x00000008
.L_18:


//--------------------- .nv.callgraph             --------------------------
	.section	.nv.callgraph,"",@"SHT_CUDA_CALLGRAPH"
	.align	4
	.sectionentsize	8
	.align		4
        /*0000*/ 	.word	0x00000000
	.align		4
        /*0004*/ 	.word	0xffffffff
	.align		4
        /*0008*/ 	.word	0x00000000
	.align		4
        /*000c*/ 	.word	0xfffffffe
	.align		4
        /*0010*/ 	.word	0x00000000
	.align		4
        /*0014*/ 	.word	0xfffffffd
	.align		4
        /*0018*/ 	.word	0x00000000
	.align		4
        /*001c*/ 	.word	0xfffffffc


//--------------------- .nv.constant4             --------------------------
	.section	.nv.constant4,"a",@progbits
	.align	8
	.align		8
.nv.constant4:
        /*0000*/ 	.dword	gpuSum


//--------------------- .text._Z12sumArrayCUDAPKi --------------------------
	.section	.text._Z12sumArrayCUDAPKi,"ax",@progbits
	.align	128
        .global         _Z12sumArrayCUDAPKi
        .type           _Z12sumArrayCUDAPKi,@function
        .size           _Z12sumArrayCUDAPKi,(.L_x_1 - _Z12sumArrayCUDAPKi)
        .other          _Z12sumArrayCUDAPKi,@"STO_CUDA_ENTRY STV_DEFAULT"
_Z12sumArrayCUDAPKi:
.text._Z12sumArrayCUDAPKi:
[----:B------:R-:W-:Y:S01]  /*0000*/  LDC R1, c[0x0][0x37c] ;  /* 0x0000df00ff017b82 */ /* 0x000fe20000000800 */
[----:B------:R-:W0:Y:S07]  /*0010*/  S2R R5, SR_TID.X ;  /* 0x0000000000057919 */ /* 0x000e2e0000002100 */
[----:B------:R-:W0:Y:S08]  /*0020*/  S2UR UR4, SR_CTAID.X ;  /* 0x00000000000479c3 */ /* 0x000e300000002500 */
[----:B------:R-:W0:Y:S02]  /*0030*/  LDC R0, c[0x0][0x360] ;  /* 0x0000d800ff007b82 */ /* 0x000e240000000800 */
[----:B0-----:R-:W-:-:S05]  /*0040*/  IMAD R5, R0, UR4, R5 ;  /* 0x0000000400057c24 */ /* 0x001fca000f8e0205 */
[----:B------:R-:W-:-:S13]  /*0050*/  ISETP.GT.AND P0, PT, R5, 0x1ff, PT ;  /* 0x000001ff0500780c */ /* 0x000fda0003f04270 */
[----:B------:R-:W-:Y:S05]  /*0060*/  @P0 EXIT ;  /* 0x000000000000094d */ /* 0x000fea0003800000 */
[----:B------:R-:W0:Y:S01]  /*0070*/  LDC.64 R2, c[0x0][0x380] ;  /* 0x0000e000ff027b82 */ /* 0x000e220000000a00 */
[----:B------:R-:W1:Y:S01]  /*0080*/  LDCU.64 UR6, c[0x0][0x358] ;  /* 0x00006b00ff0677ac */ /* 0x000e620008000a00 */
[----:B0-----:R-:W-:-:S06]  /*0090*/  IMAD.WIDE R2, R5, 0x4, R2 ;  /* 0x0000000405027825 */ /* 0x001fcc00078e0202 */
[----:B-1----:R-:W2:Y:S01]  /*00a0*/  LDG.E R2, desc[UR6][R2.64] ;  /* 0x0000000602027981 */ /* 0x002ea2000c1e1900 */
[----:B------:R-:W0:Y:S01]  /*00b0*/  LDC.64 R4, c[0x4][RZ] ;  /* 0x01000000ff047b82 */ /* 0x000e220000000a00 */
[----:B------:R-:W-:Y:S01]  /*00c0*/  VOTEU.ANY UR4, UPT, PT ;  /* 0x0000000000047886 */ /* 0x000fe200038e0100 */
[----:B------:R-:W1:Y:S01]  /*00d0*/  S2R R0, SR_LANEID ;  /* 0x0000000000007919 */ /* 0x000e620000000000 */
[----:B------:R-:W-:-:S06]  /*00e0*/  UFLO.U32 UR4, UR4 ;  /* 0x00000004000472bd */ /* 0x000fcc00080e0000 */
[----:B-1----:R-:W-:Y:S01]  /*00f0*/  ISETP.EQ.U32.AND P0, PT, R0, UR4, PT ;  /* 0x0000000400007c0c */ /* 0x002fe2000bf02070 */
[----:B--2---:R-:W1:Y:S02]  /*0100*/  REDUX.SUM UR5, R2 ;  /* 0x00000000020573c4 */ /* 0x004e64000000c000 */
[----:B-1----:R-:W-:-:S10]  /*0110*/  MOV R7, UR5 ;  /* 0x0000000500077c02 */ /* 0x002fd40008000f00 */
[----:B0-----:R-:W-:Y:S01]  /*0120*/  @P0 REDG.E.ADD.STRONG.GPU desc[UR6][R4.64], R7 ;  /* 0x000000070400098e */ /* 0x001fe2000c12e106 */
[----:B------:R-:W-:Y:S05]  /*0130*/  EXIT ;  /* 0x000000000000794d */ /* 0x000fea0003800000 */
.L_x_0:
[----:B------:R-:W-:-:S00]  /*0140*/  BRA `(.L_x_0) ;  /* 0xfffffffc00fc7947 */ /* 0x000fc0000383ffff */
[----:B------:R-:W-:-:S00]  /*0150*/  NOP ;  /* 0x0000000000007918 */ /* 0x000fc00000000000 */
        /* <DEDUP_REMOVED lines=10> */
.L_x_1:


//--------------------- .nv.shared.reserved.0     --------------------------
	.section	.nv.shared.reserved.0,"aw",@nobits
	.weak		__nv_reservedSMEM_offset_0_alias
	.size		__nv_reservedSMEM_offset_0_alias, 0, 64
	.other		__nv_reservedSMEM_offset_0_alias,@"STO_CUDA_RESERVED_SHARED STV_DEFAULT"
__nv_reservedSMEM_offset_0_alias:
	.zero		0
	.zero		64


//--------------------- .nv.global                --------------------------
	.section	.nv.global,"aw",@nobits
	.align	4
.nv.global:
	.type		gpuSum,@object
	.size		gpuSum,(.L_0 - gpuSum)
gpuSum:
	.zero		4
.L_0:


//--------------------- .nv.constant0._Z12sumArrayCUDAPKi --------------------------
	.section	.nv.constant0._Z12sumArrayCUDAPKi,"a",@progbits
	.sectionflags	@""
	.align	4
.nv.constant0._Z12sumArrayCUDAPKi:
	.zero		904


//--------------------- SYMBOLS --------------------------

	.type		.nv.reservedSmem.offset0,@object
	.size		.nv.reservedSmem.offset0,0x4
